	.headerflags	@"EF_CUDA_TEXMODE_UNIFIED EF_CUDA_64BIT_ADDRESS EF_CUDA_ACCELERATORS EF_CUDA_SM90 EF_CUDA_VIRTUAL_SM(EF_CUDA_SM90)"
	.elftype	@"ET_EXEC"


//--------------------- .nv.info                  --------------------------
	.section	.nv.info,"",@"SHT_CUDA_INFO"
	.align	4


	//----- nvinfo : EIATTR_REGCOUNT
	.align		4
        /*0000*/ 	.byte	0x04, 0x2f
        /*0002*/ 	.short	(.L_3 - .L_2)
	.align		4
.L_2:
        /*0004*/ 	.word	index@(triton_poi_fused__native_batch_norm_legit_no_training_add_relu_44)
        /*0008*/ 	.word	0x00000020


	//----- nvinfo : EIATTR_MIN_STACK_SIZE
	.align		4
.L_3:
        /*000c*/ 	.byte	0x04, 0x12
        /*000e*/ 	.short	(.L_5 - .L_4)
	.align		4
.L_4:
        /*0010*/ 	.word	index@(triton_poi_fused__native_batch_norm_legit_no_training_add_relu_44)
        /*0014*/ 	.word	0x00000000


	//----- nvinfo : EIATTR_FRAME_SIZE
	.align		4
.L_5:
        /*0018*/ 	.byte	0x04, 0x11
        /*001a*/ 	.short	(.L_7 - .L_6)
	.align		4
.L_6:
        /*001c*/ 	.word	index@(triton_poi_fused__native_batch_norm_legit_no_training_add_relu_44)
        /*0020*/ 	.word	0x00000000


	//----- nvinfo : EIATTR_MIN_STACK_SIZE
	.align		4
.L_7:
        /*0024*/ 	.byte	0x04, 0x12
        /*0026*/ 	.short	(.L_9 - .L_8)
	.align		4
.L_8:
        /*0028*/ 	.word	index@(triton_poi_fused__native_batch_norm_legit_no_training_add_relu_44)
        /*002c*/ 	.word	0x00000000
.L_9:


//--------------------- .nv.info.triton_poi_fused__native_batch_norm_legit_no_training_add_relu_44 --------------------------
	.section	.nv.info.triton_poi_fused__native_batch_norm_legit_no_training_add_relu_44,"",@"SHT_CUDA_INFO"
	.sectionflags	@""
	.align	4


	//----- nvinfo : EIATTR_CUDA_API_VERSION
	.align		4
        /*0000*/ 	.byte	0x04, 0x37
        /*0002*/ 	.short	(.L_11 - .L_10)
.L_10:
        /*0004*/ 	.word	0x0000007c


	//----- nvinfo : EIATTR_KPARAM_INFO
	.align		4
.L_11:
        /*0008*/ 	.byte	0x04, 0x17
        /*000a*/ 	.short	(.L_13 - .L_12)
.L_12:
        /*000c*/ 	.word	0x00000000
        /*0010*/ 	.short	0x000b
        /*0012*/ 	.short	0x0058
        /*0014*/ 	.byte	0x00, 0xf0, 0x11, 0x00


	//----- nvinfo : EIATTR_KPARAM_INFO
	.align		4
.L_13:
        /*0018*/ 	.byte	0x04, 0x17
        /*001a*/ 	.short	(.L_15 - .L_14)
.L_14:
        /*001c*/ 	.word	0x00000000
        /*0020*/ 	.short	0x000a
        /*0022*/ 	.short	0x0050
        /*0024*/ 	.byte	0x00, 0xf4, 0x21, 0x00


	//----- nvinfo : EIATTR_KPARAM_INFO
	.align		4
.L_15:
        /*0028*/ 	.byte	0x04, 0x17
        /*002a*/ 	.short	(.L_17 - .L_16)
.L_16:
        /*002c*/ 	.word	0x00000000
        /*0030*/ 	.short	0x0009
        /*0032*/ 	.short	0x0048
        /*0034*/ 	.byte	0x00, 0xf4, 0x21, 0x00


	//----- nvinfo : EIATTR_KPARAM_INFO
	.align		4
.L_17:
        /*0038*/ 	.byte	0x04, 0x17
        /*003a*/ 	.short	(.L_19 - .L_18)
.L_18:
        /*003c*/ 	.word	0x00000000
        /*0040*/ 	.short	0x0008
        /*0042*/ 	.short	0x0040
        /*0044*/ 	.byte	0x00, 0xf4, 0x21, 0x00


	//----- nvinfo : EIATTR_KPARAM_INFO
	.align		4
.L_19:
        /*0048*/ 	.byte	0x04, 0x17
        /*004a*/ 	.short	(.L_21 - .L_20)
.L_20:
        /*004c*/ 	.word	0x00000000
        /*0050*/ 	.short	0x0007
        /*0052*/ 	.short	0x0038
        /*0054*/ 	.byte	0x00, 0xf4, 0x21, 0x00


	//----- nvinfo : EIATTR_KPARAM_INFO
	.align		4
.L_21:
        /*0058*/ 	.byte	0x04, 0x17
        /*005a*/ 	.short	(.L_23 - .L_22)
.L_22:
        /*005c*/ 	.word	0x00000000
        /*0060*/ 	.short	0x0006
        /*0062*/ 	.short	0x0030
        /*0064*/ 	.byte	0x00, 0xf4, 0x21, 0x00


	//----- nvinfo : EIATTR_KPARAM_INFO
	.align		4
.L_23:
        /*0068*/ 	.byte	0x04, 0x17
        /*006a*/ 	.short	(.L_25 - .L_24)
.L_24:
        /*006c*/ 	.word	0x00000000
        /*0070*/ 	.short	0x0005
        /*0072*/ 	.short	0x0028
        /*0074*/ 	.byte	0x00, 0xf4, 0x21, 0x00


	//----- nvinfo : EIATTR_KPARAM_INFO
	.align		4
.L_25:
        /*0078*/ 	.byte	0x04, 0x17
        /*007a*/ 	.short	(.L_27 - .L_26)
.L_26:
        /*007c*/ 	.word	0x00000000
        /*0080*/ 	.short	0x0004
        /*0082*/ 	.short	0x0020
        /*0084*/ 	.byte	0x00, 0xf4, 0x21, 0x00


	//----- nvinfo : EIATTR_KPARAM_INFO
	.align		4
.L_27:
        /*0088*/ 	.byte	0x04, 0x17
        /*008a*/ 	.short	(.L_29 - .L_28)
.L_28:
        /*008c*/ 	.word	0x00000000
        /*0090*/ 	.short	0x0003
        /*0092*/ 	.short	0x0018
        /*0094*/ 	.byte	0x00, 0xf4, 0x21, 0x00


	//----- nvinfo : EIATTR_KPARAM_INFO
	.align		4
.L_29:
        /*0098*/ 	.byte	0x04, 0x17
        /*009a*/ 	.short	(.L_31 - .L_30)
.L_30:
        /*009c*/ 	.word	0x00000000
        /*00a0*/ 	.short	0x0002
        /*00a2*/ 	.short	0x0010
        /*00a4*/ 	.byte	0x00, 0xf4, 0x21, 0x00


	//----- nvinfo : EIATTR_KPARAM_INFO
	.align		4
.L_31:
        /*00a8*/ 	.byte	0x04, 0x17
        /*00aa*/ 	.short	(.L_33 - .L_32)
.L_32:
        /*00ac*/ 	.word	0x00000000
        /*00b0*/ 	.short	0x0001
        /*00b2*/ 	.short	0x0008
        /*00b4*/ 	.byte	0x00, 0xf4, 0x21, 0x00


	//----- nvinfo : EIATTR_KPARAM_INFO
	.align		4
.L_33:
        /*00b8*/ 	.byte	0x04, 0x17
        /*00ba*/ 	.short	(.L_35 - .L_34)
.L_34:
        /*00bc*/ 	.word	0x00000000
        /*00c0*/ 	.short	0x0000
        /*00c2*/ 	.short	0x0000
        /*00c4*/ 	.byte	0x00, 0xf4, 0x21, 0x00


	//----- nvinfo : EIATTR_SPARSE_MMA_MASK
	.align		4
.L_35:
        /*00c8*/ 	.byte	0x03, 0x50
        /*00ca*/ 	.short	0x0000


	//----- nvinfo : EIATTR_MAXREG_COUNT
	.align		4
        /*00cc*/ 	.byte	0x03, 0x1b
        /*00ce*/ 	.short	0x00ff


	//----- nvinfo : EIATTR_EXIT_INSTR_OFFSETS
	.align		4
        /*00d0*/ 	.byte	0x04, 0x1c
        /*00d2*/ 	.short	(.L_37 - .L_36)


	//   ....[0]....
.L_36:
        /*00d4*/ 	.word	0x00000680


	//----- nvinfo : EIATTR_REQNTID
	.align		4
.L_37:
        /*00d8*/ 	.byte	0x04, 0x10
        /*00da*/ 	.short	(.L_39 - .L_38)
.L_38:
        /*00dc*/ 	.word	0x00000080
        /*00e0*/ 	.word	0x00000001
        /*00e4*/ 	.word	0x00000001


	//----- nvinfo : EIATTR_CBANK_PARAM_SIZE
	.align		4
.L_39:
        /*00e8*/ 	.byte	0x03, 0x19
        /*00ea*/ 	.short	0x005c


	//----- nvinfo : EIATTR_PARAM_CBANK
	.align		4
        /*00ec*/ 	.byte	0x04, 0x0a
        /*00ee*/ 	.short	(.L_41 - .L_40)
	.align		4
.L_40:
        /*00f0*/ 	.word	index@(.nv.constant0.triton_poi_fused__native_batch_norm_legit_no_training_add_relu_44)
        /*00f4*/ 	.short	0x0210
        /*00f6*/ 	.short	0x005c


	//----- nvinfo : EIATTR_SW_WAR
	.align		4
.L_41:
        /*00f8*/ 	.byte	0x04, 0x36
        /*00fa*/ 	.short	(.L_43 - .L_42)
.L_42:
        /*00fc*/ 	.word	0x00000008
.L_43:


//--------------------- .nv.callgraph             --------------------------
	.section	.nv.callgraph,"",@"SHT_CUDA_CALLGRAPH"
	.align	4
	.sectionentsize	8
	.align		4
        /*0000*/ 	.word	0x00000000
	.align		4
        /*0004*/ 	.word	0xffffffff
	.align		4
        /*0008*/ 	.word	0x00000000
	.align		4
        /*000c*/ 	.word	0xfffffffe
	.align		4
        /*0010*/ 	.word	0x00000000
	.align		4
        /*0014*/ 	.word	0xfffffffd
	.align		4
        /*0018*/ 	.word	0x00000000
	.align		4
        /*001c*/ 	.word	0xfffffffc


//--------------------- .nv.constant4             --------------------------
	.section	.nv.constant4,"a",@progbits
	.align	8
	.align		8
.nv.constant4:
        /*0000*/ 	.dword	_$_str
	.align		8
        /*0008*/ 	.dword	_$_str_$_2


//--------------------- .text.triton_poi_fused__native_batch_norm_legit_no_training_add_relu_44 --------------------------
	.section	.text.triton_poi_fused__native_batch_norm_legit_no_training_add_relu_44,"ax",@progbits
	.align	128
        .global         triton_poi_fused__native_batch_norm_legit_no_training_add_relu_44
        .type           triton_poi_fused__native_batch_norm_legit_no_training_add_relu_44,@function
        .size           triton_poi_fused__native_batch_norm_legit_no_training_add_relu_44,(.L_x_1 - triton_poi_fused__native_batch_norm_legit_no_training_add_relu_44)
        .other          triton_poi_fused__native_batch_norm_legit_no_training_add_relu_44,@"STO_CUDA_ENTRY STV_DEFAULT"
triton_poi_fused__native_batch_norm_legit_no_training_add_relu_44:
.text.triton_poi_fused__native_batch_norm_legit_no_training_add_relu_44:
[----:B------:R-:W-:Y:S01]  /*0000*/  LDC R1, c[0x0][0x28] ;  /* 0x00000a00ff017b82 */ /* 0x000fe20000000800 */
[----:B------:R-:W1:Y:S07]  /*0010*/  S2R R0, SR_TID.X ;  /* 0x0000000000007919 */ /* 0x000e6e0000002100 */
[----:B------:R-:W2:Y:S01]  /*0020*/  LDC.64 R6, c[0x0][0x228] ;  /* 0x00008a00ff067b82 */ /* 0x000ea20000000a00 */
[----:B------:R-:W-:Y:S01]  /*0030*/  ULDC.64 UR4, c[0x0][0x208] ;  /* 0x0000820000047ab9 */ /* 0x000fe20000000a00 */
[----:B------:R-:W3:Y:S06]  /*0040*/  S2R R5, SR_CTAID.X ;  /* 0x0000000000057919 */ /* 0x000eec0000002500 */
[----:B------:R-:W4:Y:S08]  /*0050*/  LDC.64 R12, c[0x0][0x218] ;  /* 0x00008600ff0c7b82 */ /* 0x000f300000000a00 */
[----:B------:R-:W5:Y:S08]  /*0060*/  LDC.64 R14, c[0x0][0x240] ;  /* 0x00009000ff0e7b82 */ /* 0x000f700000000a00 */
[----:B------:R-:W4:Y:S01]  /*0070*/  LDC.64 R16, c[0x0][0x220] ;  /* 0x00008800ff107b82 */ /* 0x000f220000000a00 */
[----:B-1----:R-:W-:-:S07]  /*0080*/  SHF.L.U32 R0, R0, 0x1, RZ ;  /* 0x0000000100007819 */ /* 0x002fce00000006ff */
[----:B------:R-:W1:Y:S01]  /*0090*/  LDC.64 R18, c[0x0][0x248] ;  /* 0x00009200ff127b82 */ /* 0x000e620000000a00 */
[----:B---3--:R-:W-:Y:S02]  /*00a0*/  SHF.R.S32.HI R3, RZ, 0x17, R5 ;  /* 0x00000017ff037819 */ /* 0x008fe40000011405 */
[----:B------:R-:W-:Y:S02]  /*00b0*/  LOP3.LUT R0, R0, 0xfe, RZ, 0xc0, !PT ;  /* 0x000000fe00007812 */ /* 0x000fe400078ec0ff */
[----:B------:R-:W-:-:S03]  /*00c0*/  SGXT R3, R3, 0x1 ;  /* 0x000000010303781a */ /* 0x000fc60000000200 */
[----:B------:R-:W3:Y:S01]  /*00d0*/  LDC.64 R8, c[0x0][0x238] ;  /* 0x00008e00ff087b82 */ /* 0x000ee20000000a00 */
[----:B------:R-:W-:-:S04]  /*00e0*/  LEA R0, R5, R0, 0x8 ;  /* 0x0000000005007211 */ /* 0x000fc800078e40ff */
[----:B------:R-:W-:-:S03]  /*00f0*/  LEA.HI R4, R3, R0, RZ, 0x9 ;  /* 0x0000000003047211 */ /* 0x000fc600078f48ff */
[----:B------:R-:W1:Y:S01]  /*0100*/  LDC.64 R2, c[0x0][0x250] ;  /* 0x00009400ff027b82 */ /* 0x000e620000000a00 */
[----:B------:R-:W-:-:S04]  /*0110*/  LOP3.LUT R21, R4, 0xfffffe00, RZ, 0xc0, !PT ;  /* 0xfffffe0004157812 */ /* 0x000fc800078ec0ff */
[----:B------:R-:W-:-:S03]  /*0120*/  IADD3 R21, R0, -R21, RZ ;  /* 0x8000001500157210 */ /* 0x000fc60007ffe0ff */
[----:B------:R-:W3:Y:S02]  /*0130*/  LDC.64 R22, c[0x0][0x230] ;  /* 0x00008c00ff167b82 */ /* 0x000ee40000000a00 */
[----:B--2---:R-:W-:-:S06]  /*0140*/  IMAD.WIDE R6, R21, 0x4, R6 ;  /* 0x0000000415067825 */ /* 0x004fcc00078e0206 */
[----:B------:R-:W2:Y:S01]  /*0150*/  LDG.E.EL.64 R6, desc[UR4][R6.64] ;  /* 0x0000000406067981 */ /* 0x000ea2000c2e1b00 */
[----:B------:R-:W3:Y:S01]  /*0160*/  LDC.64 R10, c[0x0][0x258] ;  /* 0x00009600ff0a7b82 */ /* 0x000ee20000000a00 */
[----:B01----:R-:W-:-:S07]  /*0170*/  IMAD.WIDE R2, R21, 0x4, R2 ;  /* 0x0000000415027825 */ /* 0x003fce00078e0202 */
[----:B------:R-:W0:Y:S01]  /*0180*/  LDC.64 R4, c[0x0][0x260] ;  /* 0x00009800ff047b82 */ /* 0x000e220000000a00 */
[----:B------:R-:W2:Y:S01]  /*0190*/  LDG.E.EL.64 R2, desc[UR4][R2.64] ;  /* 0x0000000402027981 */ /* 0x000ea2000c2e1b00 */
[----:B----4-:R-:W-:-:S04]  /*01a0*/  IMAD.WIDE R12, R0, 0x4, R12 ;  /* 0x00000004000c7825 */ /* 0x010fc800078e020c */
[----:B-----5:R-:W-:Y:S02]  /*01b0*/  IMAD.WIDE R14, R0, 0x4, R14 ;  /* 0x00000004000e7825 */ /* 0x020fe400078e020e */
[----:B------:R-:W4:Y:S02]  /*01c0*/  LDG.E.64 R12, desc[UR4][R12.64] ;  /* 0x000000040c0c7981 */ /* 0x000f24000c1e1b00 */
[C---:B------:R-:W-:Y:S02]  /*01d0*/  IMAD.WIDE R16, R21.reuse, 0x4, R16 ;  /* 0x0000000415107825 */ /* 0x040fe400078e0210 */
[----:B------:R-:W5:Y:S02]  /*01e0*/  LDG.E.64 R14, desc[UR4][R14.64] ;  /* 0x000000040e0e7981 */ /* 0x000f64000c1e1b00 */
[C---:B------:R-:W-:Y:S02]  /*01f0*/  IMAD.WIDE R18, R21.reuse, 0x4, R18 ;  /* 0x0000000415127825 */ /* 0x040fe400078e0212 */
[----:B------:R-:W4:Y:S02]  /*0200*/  LDG.E.EL.64 R16, desc[UR4][R16.64] ;  /* 0x0000000410107981 */ /* 0x000f24000c2e1b00 */
[----:B---3--:R-:W-:-:S02]  /*0210*/  IMAD.WIDE R24, R21, 0x4, R8 ;  /* 0x0000000415187825 */ /* 0x008fc400078e0208 */
[----:B------:R-:W5:Y:S02]  /*0220*/  LDG.E.EL.64 R18, desc[UR4][R18.64] ;  /* 0x0000000412127981 */ /* 0x000f64000c2e1b00 */
[----:B------:R-:W-:-:S04]  /*0230*/  IMAD.WIDE R22, R21, 0x4, R22 ;  /* 0x0000000415167825 */ /* 0x000fc800078e0216 */
[C---:B------:R-:W-:Y:S02]  /*0240*/  IMAD.WIDE R10, R21.reuse, 0x4, R10 ;  /* 0x00000004150a7825 */ /* 0x040fe400078e020a */
[----:B------:R-:W3:Y:S02]  /*0250*/  LDG.E.EL.64 R22, desc[UR4][R22.64] ;  /* 0x0000000416167981 */ /* 0x000ee4000c2e1b00 */
[----:B0-----:R-:W-:Y:S02]  /*0260*/  IMAD.WIDE R8, R21, 0x4, R4 ;  /* 0x0000000415087825 */ /* 0x001fe400078e0204 */
[----:B------:R0:W3:Y:S04]  /*0270*/  LDG.E.EL.64 R4, desc[UR4][R24.64] ;  /* 0x0000000418047981 */ /* 0x0000e8000c2e1b00 */
[----:B------:R-:W3:Y:S04]  /*0280*/  LDG.E.EL.64 R10, desc[UR4][R10.64] ;  /* 0x000000040a0a7981 */ /* 0x000ee8000c2e1b00 */
[----:B------:R-:W3:Y:S01]  /*0290*/  LDG.E.EL.64 R8, desc[UR4][R8.64] ;  /* 0x0000000408087981 */ /* 0x000ee2000c2e1b00 */
[----:B--2---:R-:W-:Y:S01]  /*02a0*/  FADD R6, R6, 9.9999997473787516356e-06 ;  /* 0x3727c5ac06067421 */ /* 0x004fe20000000000 */
[----:B------:R-:W-:-:S05]  /*02b0*/  FADD R7, R7, 9.9999997473787516356e-06 ;  /* 0x3727c5ac07077421 */ /* 0x000fca0000000000 */
[----:B------:R-:W1:Y:S01]  /*02c0*/  MUFU.SQRT R6, R6 ;  /* 0x0000000600067308 */ /* 0x000e620000002000 */
[----:B------:R-:W-:Y:S01]  /*02d0*/  FADD R20, R2, 9.9999997473787516356e-06 ;  /* 0x3727c5ac02147421 */ /* 0x000fe20000000000 */
[----:B------:R-:W-:-:S06]  /*02e0*/  FADD R3, R3, 9.9999997473787516356e-06 ;  /* 0x3727c5ac03037421 */ /* 0x000fcc0000000000 */
[----:B------:R-:W2:Y:S08]  /*02f0*/  MUFU.SQRT R21, R7 ;  /* 0x0000000700157308 */ /* 0x000eb00000002000 */
[----:B------:R-:W4:Y:S01]  /*0300*/  MUFU.SQRT R26, R20 ;  /* 0x00000014001a7308 */ /* 0x000f220000002000 */
[----:B-1----:R-:W-:-:S07]  /*0310*/  FSETP.GT.AND P6, PT, R6, 8.50705917302346158658e+37, PT ;  /* 0x7e8000000600780b */ /* 0x002fce0003fc4000 */
[----:B0-----:R-:W0:Y:S01]  /*0320*/  MUFU.SQRT R25, R3 ;  /* 0x0000000300197308 */ /* 0x001e220000002000 */
[----:B------:R-:W-:Y:S01]  /*0330*/  HFMA2.MMA R2, -RZ, RZ, 1.625, 0 ;  /* 0x3e800000ff027435 */ /* 0x000fe200000001ff */
[----:B------:R-:W-:Y:S02]  /*0340*/  FSETP.GEU.AND P5, PT, R6, 1.175494350822287508e-38, PT ;  /* 0x008000000600780b */ /* 0x000fe40003fae000 */
[C---:B--2---:R-:W-:Y:S02]  /*0350*/  FSETP.GT.AND P4, PT, R21.reuse, 8.50705917302346158658e+37, PT ;  /* 0x7e8000001500780b */ /* 0x044fe40003f84000 */
[C---:B----4-:R-:W-:Y:S02]  /*0360*/  FSETP.GT.AND P3, PT, R26.reuse, 8.50705917302346158658e+37, PT ;  /* 0x7e8000001a00780b */ /* 0x050fe40003f64000 */
[----:B------:R-:W-:Y:S01]  /*0370*/  FSETP.GEU.AND P0, PT, R26, 1.175494350822287508e-38, PT ;  /* 0x008000001a00780b */ /* 0x000fe20003f0e000 */
[----:B------:R-:W-:Y:S01]  /*0380*/  @P6 FMUL R6, R6, 0.25 ;  /* 0x3e80000006066820 */ /* 0x000fe20000400000 */
[----:B------:R-:W-:-:S02]  /*0390*/  FSETP.GEU.AND P2, PT, R21, 1.175494350822287508e-38, PT ;  /* 0x008000001500780b */ /* 0x000fc40003f4e000 */
[C---:B0-----:R-:W-:Y:S02]  /*03a0*/  FSETP.GT.AND P1, PT, R25.reuse, 8.50705917302346158658e+37, PT ;  /* 0x7e8000001900780b */ /* 0x041fe40003f24000 */
[----:B------:R-:W-:Y:S02]  /*03b0*/  FSEL R3, R2, 1, P6 ;  /* 0x3f80000002037808 */ /* 0x000fe40003000000 */
[----:B------:R-:W-:Y:S01]  /*03c0*/  FSETP.GEU.AND P6, PT, R25, 1.175494350822287508e-38, PT ;  /* 0x008000001900780b */ /* 0x000fe20003fce000 */
[----:B------:R-:W-:Y:S02]  /*03d0*/  @!P5 FMUL R6, R6, 16777216 ;  /* 0x4b8000000606d820 */ /* 0x000fe40000400000 */
[----:B------:R-:W-:Y:S01]  /*03e0*/  @P3 FMUL R26, R26, 0.25 ;  /* 0x3e8000001a1a3820 */ /* 0x000fe20000400000 */
[----:B------:R-:W-:Y:S01]  /*03f0*/  @P4 FMUL R21, R21, 0.25 ;  /* 0x3e80000015154820 */ /* 0x000fe20000400000 */
[----:B------:R-:W0:Y:S02]  /*0400*/  MUFU.RCP R20, R6 ;  /* 0x0000000600147308 */ /* 0x000e240000001000 */
[----:B------:R-:W-:Y:S01]  /*0410*/  @!P0 FMUL R26, R26, 16777216 ;  /* 0x4b8000001a1a8820 */ /* 0x000fe20000400000 */
[----:B------:R-:W-:Y:S01]  /*0420*/  @!P2 FMUL R21, R21, 16777216 ;  /* 0x4b8000001515a820 */ /* 0x000fe20000400000 */
[----:B------:R-:W-:-:S04]  /*0430*/  @P1 FMUL R25, R25, 0.25 ;  /* 0x3e80000019191820 */ /* 0x000fc80000400000 */
[----:B------:R-:W-:Y:S01]  /*0440*/  @!P6 FMUL R25, R25, 16777216 ;  /* 0x4b8000001919e820 */ /* 0x000fe20000400000 */
[----:B------:R-:W1:Y:S01]  /*0450*/  MUFU.RCP R7, R26 ;  /* 0x0000001a00077308 */ /* 0x000e620000001000 */
[----:B------:R-:W-:Y:S01]  /*0460*/  @!P5 FMUL R3, R3, 16777216 ;  /* 0x4b8000000303d820 */ /* 0x000fe20000400000 */
[----:B------:R-:W-:-:S06]  /*0470*/  FSEL R28, R2, 1, P3 ;  /* 0x3f800000021c7808 */ /* 0x000fcc0001800000 */
[----:B------:R-:W2:Y:S01]  /*0480*/  MUFU.RCP R21, R21 ;  /* 0x0000001500157308 */ /* 0x000ea20000001000 */
[----:B------:R-:W-:-:S07]  /*0490*/  FSEL R24, R2, 1, P4 ;  /* 0x3f80000002187808 */ /* 0x000fce0002000000 */
[----:B------:R-:W4:Y:S01]  /*04a0*/  MUFU.RCP R6, R25 ;  /* 0x0000001900067308 */ /* 0x000f220000001000 */
[----:B------:R-:W-:Y:S01]  /*04b0*/  FSEL R27, R2, 1, P1 ;  /* 0x3f800000021b7808 */ /* 0x000fe20000800000 */
[----:B0-----:R-:W-:Y:S01]  /*04c0*/  FMUL R20, R20, R3 ;  /* 0x0000000314147220 */ /* 0x001fe20000400000 */
[----:B------:R-:W-:Y:S01]  /*04d0*/  @!P0 FMUL R28, R28, 16777216 ;  /* 0x4b8000001c1c8820 */ /* 0x000fe20000400000 */
[----:B------:R-:W0:Y:S01]  /*04e0*/  LDC.64 R2, c[0x0][0x210] ;  /* 0x00008400ff027b82 */ /* 0x000e220000000a00 */
[----:B------:R-:W-:Y:S01]  /*04f0*/  @!P2 FMUL R24, R24, 16777216 ;  /* 0x4b8000001818a820 */ /* 0x000fe20000400000 */
[----:B------:R-:W-:Y:S01]  /*0500*/  @!P6 FMUL R27, R27, 16777216 ;  /* 0x4b8000001b1be820 */ /* 0x000fe20000400000 */
[----:B-1----:R-:W-:Y:S01]  /*0510*/  FMUL R7, R7, R28 ;  /* 0x0000001c07077220 */ /* 0x002fe20000400000 */
[----:B------:R-:W-:Y:S01]  /*0520*/  FADD R29, R12, -R16 ;  /* 0x800000100c1d7221 */ /* 0x000fe20000000000 */
[----:B-----5:R-:W-:Y:S01]  /*0530*/  FADD R14, R14, -R18 ;  /* 0x800000120e0e7221 */ /* 0x020fe20000000000 */
[----:B--2---:R-:W-:Y:S01]  /*0540*/  FMUL R21, R21, R24 ;  /* 0x0000001815157220 */ /* 0x004fe20000400000 */
[----:B------:R-:W-:Y:S01]  /*0550*/  FADD R12, R13, -R17 ;  /* 0x800000110d0c7221 */ /* 0x000fe20000000000 */
[----:B------:R-:W-:Y:S01]  /*0560*/  FADD R15, R15, -R19 ;  /* 0x800000130f0f7221 */ /* 0x000fe20000000000 */
[----:B------:R-:W-:Y:S01]  /*0570*/  FMUL R29, R20, R29 ;  /* 0x0000001d141d7220 */ /* 0x000fe20000400000 */
[----:B------:R-:W-:Y:S01]  /*0580*/  FMUL R7, R7, R14 ;  /* 0x0000000e07077220 */ /* 0x000fe20000400000 */
[----:B----4-:R-:W-:Y:S01]  /*0590*/  FMUL R6, R6, R27 ;  /* 0x0000001b06067220 */ /* 0x010fe20000400000 */
[----:B------:R-:W-:Y:S01]  /*05a0*/  FMUL R12, R21, R12 ;  /* 0x0000000c150c7220 */ /* 0x000fe20000400000 */
[----:B---3--:R-:W-:Y:S01]  /*05b0*/  FFMA R4, R22, R29, R4 ;  /* 0x0000001d16047223 */ /* 0x008fe20000000004 */
[----:B------:R-:W-:Y:S01]  /*05c0*/  FFMA R7, R10, R7, R8 ;  /* 0x000000070a077223 */ /* 0x000fe20000000008 */
[----:B------:R-:W-:Y:S01]  /*05d0*/  FMUL R6, R6, R15 ;  /* 0x0000000f06067220 */ /* 0x000fe20000400000 */
[----:B------:R-:W-:-:S03]  /*05e0*/  FFMA R5, R23, R12, R5 ;  /* 0x0000000c17057223 */ /* 0x000fc60000000005 */
[----:B------:R-:W-:Y:S01]  /*05f0*/  FFMA R6, R11, R6, R9 ;  /* 0x000000060b067223 */ /* 0x000fe20000000009 */
[C---:B------:R-:W-:Y:S01]  /*0600*/  FSETP.GEU.AND P0, PT, R4.reuse, -R7, PT ;  /* 0x800000070400720b */ /* 0x040fe20003f0e000 */
[----:B------:R-:W-:Y:S02]  /*0610*/  FADD R4, R4, R7 ;  /* 0x0000000704047221 */ /* 0x000fe40000000000 */
[C---:B------:R-:W-:Y:S01]  /*0620*/  FADD R7, R5.reuse, R6 ;  /* 0x0000000605077221 */ /* 0x040fe20000000000 */
[----:B------:R-:W-:Y:S01]  /*0630*/  FSETP.GEU.AND P1, PT, R5, -R6, PT ;  /* 0x800000060500720b */ /* 0x000fe20003f2e000 */
[----:B0-----:R-:W-:Y:S01]  /*0640*/  IMAD.WIDE R2, R0, 0x4, R2 ;  /* 0x0000000400027825 */ /* 0x001fe200078e0202 */
[----:B------:R-:W-:Y:S02]  /*0650*/  FSEL R4, R4, RZ, P0 ;  /* 0x000000ff04047208 */ /* 0x000fe40000000000 */
[----:B------:R-:W-:-:S05]  /*0660*/  FSEL R5, R7, RZ, P1 ;  /* 0x000000ff07057208 */ /* 0x000fca0000800000 */
[----:B------:R-:W-:Y:S01]  /*0670*/  STG.E.64 desc[UR4][R2.64], R4 ;  /* 0x0000000402007986 */ /* 0x000fe2000c101b04 */
[----:B------:R-:W-:Y:S05]  /*0680*/  EXIT ;  /* 0x000000000000794d */ /* 0x000fea0003800000 */
.L_x_0:
[----:B------:R-:W-:-:S00]  /*0690*/  BRA `(.L_x_0) ;  /* 0xfffffffc00fc7947 */ /* 0x000fc0000383ffff */
[----:B------:R-:W-:-:S00]  /*06a0*/  NOP ;  /* 0x0000000000007918 */ /* 0x000fc00000000000 */
        /* <DEDUP_REMOVED lines=13> */
.L_x_1:


//--------------------- .nv.global.init           --------------------------
	.section	.nv.global.init,"aw",@progbits
.nv.global.init:
	.type		_$_str,@object
	.size		_$_str,(_$_str_$_2 - _$_str)
_$_str:
        /*0000*/ 	.byte	0x5f, 0x5f, 0x43, 0x55, 0x44, 0x41, 0x5f, 0x46, 0x54, 0x5a, 0x00
	.type		_$_str_$_2,@object
	.size		_$_str_$_2,(.L_1 - _$_str_$_2)
_$_str_$_2:
        /*000b*/ 	.byte	0x5f, 0x5f, 0x43, 0x55, 0x44, 0x41, 0x5f, 0x50, 0x52, 0x45, 0x43, 0x5f, 0x53, 0x51, 0x52, 0x54
        /*001b*/ 	.byte	0x00
.L_1:


//--------------------- .nv.constant0.triton_poi_fused__native_batch_norm_legit_no_training_add_relu_44 --------------------------
	.section	.nv.constant0.triton_poi_fused__native_batch_norm_legit_no_training_add_relu_44,"a",@progbits
	.sectionflags	@""
	.align	4
.nv.constant0.triton_poi_fused__native_batch_norm_legit_no_training_add_relu_44:
	.zero		620
